//
// Generated by NVIDIA NVVM Compiler
//
// Compiler Build ID: CL-36424714
// Cuda compilation tools, release 13.0, V13.0.88
// Based on NVVM 20.0.0
//

.version 9.0
.target sm_100
.address_size 64

	// .globl	_Z12vecAddKernelPfS_S_m
.extern .func  (.param .b32 func_retval0) vprintf
(
	.param .b64 vprintf_param_0,
	.param .b64 vprintf_param_1
)
;
.global .align 1 .b8 $str[7] = {105, 32, 37, 108, 117, 10};

.visible .entry _Z12vecAddKernelPfS_S_m(
	.param .u64 .ptr .align 1 _Z12vecAddKernelPfS_S_m_param_0,
	.param .u64 .ptr .align 1 _Z12vecAddKernelPfS_S_m_param_1,
	.param .u64 .ptr .align 1 _Z12vecAddKernelPfS_S_m_param_2,
	.param .u64 _Z12vecAddKernelPfS_S_m_param_3
)
{
	.local .align 8 .b8 	__local_depot0[8];
	.reg .b64 	%SP;
	.reg .b64 	%SPL;
	.reg .pred 	%p<2>;
	.reg .b32 	%r<7>;
	.reg .b32 	%f<4>;
	.reg .b64 	%rd<17>;

	mov.u64 	%SPL, __local_depot0;
	cvta.local.u64 	%SP, %SPL;
	ld.param.u64 	%rd2, [_Z12vecAddKernelPfS_S_m_param_0];
	ld.param.u64 	%rd3, [_Z12vecAddKernelPfS_S_m_param_1];
	ld.param.u64 	%rd4, [_Z12vecAddKernelPfS_S_m_param_2];
	ld.param.u64 	%rd5, [_Z12vecAddKernelPfS_S_m_param_3];
	mov.u32 	%r1, %ctaid.x;
	mov.u32 	%r2, %ntid.x;
	mov.u32 	%r3, %tid.x;
	mad.lo.s32 	%r4, %r1, %r2, %r3;
	cvt.u64.u32 	%rd1, %r4;
	setp.le.u64 	%p1, %rd5, %rd1;
	@%p1 bra 	$L__BB0_2;
	add.u64 	%rd6, %SP, 0;
	add.u64 	%rd7, %SPL, 0;
	cvta.to.global.u64 	%rd8, %rd2;
	cvta.to.global.u64 	%rd9, %rd3;
	cvta.to.global.u64 	%rd10, %rd4;
	st.local.u64 	[%rd7], %rd1;
	mov.u64 	%rd11, $str;
	cvta.global.u64 	%rd12, %rd11;
	{ // callseq 0, 0
	.param .b64 param0;
	st.param.b64 	[param0], %rd12;
	.param .b64 param1;
	st.param.b64 	[param1], %rd6;
	.param .b32 retval0;
	call.uni (retval0), 
	vprintf, 
	(
	param0, 
	param1
	);
	ld.param.b32 	%r5, [retval0];
	} // callseq 0
	shl.b64 	%rd13, %rd1, 2;
	add.s64 	%rd14, %rd8, %rd13;
	ld.global.f32 	%f1, [%rd14];
	add.s64 	%rd15, %rd9, %rd13;
	ld.global.f32 	%f2, [%rd15];
	add.f32 	%f3, %f1, %f2;
	add.s64 	%rd16, %rd10, %rd13;
	st.global.f32 	[%rd16], %f3;
$L__BB0_2:
	ret;

}


// ===== COMPILED SASS (sm_100) =====

	.target	sm_100

	.elftype	@"ET_EXEC"


//--------------------- .note.nv.tkinfo           --------------------------
	.section	.note.nv.tkinfo,"",@"SHT_NOTE"
	.sectionflags	@"SHF_NOTE_NV_TKINFO"
	.tkinfo
        /*0018*/ 	.word	0x00000002
        /*0030*/ 	.string	""
        /*0030*/ 	.string	"ptxas"
        /*0030*/ 	.string	"Cuda compilation tools, release 13.0, V13.0.88"
        /*0030*/ 	.string	"Build cuda_13.0.r13.0/compiler.36424714_0"
        /*0030*/ 	.string	"-arch sm_100 -m 64 "



//--------------------- .note.nv.cuinfo           --------------------------
	.section	.note.nv.cuinfo,"",@"SHT_NOTE"
	.sectionflags	@"SHF_NOTE_NV_CUINFO"
        /*0018*/ 	.short	0x0002
        /*001a*/ 	.short	0x0064
        /*001c*/ 	.short	0x0082
	.zero		2


//--------------------- .nv.info                  --------------------------
	.section	.nv.info,"",@"SHT_CUDA_INFO"
	.align	4


	//----- nvinfo : EIATTR_REGCOUNT
	.align		4
        /*0000*/ 	.byte	0x04, 0x2f
        /*0002*/ 	.short	(.L_2 - .L_1)
	.align		4
.L_1:
        /*0004*/ 	.word	index@(_Z12vecAddKernelPfS_S_m)
        /*0008*/ 	.word	0x00000018


	//----- nvinfo : EIATTR_FRAME_SIZE
	.align		4
.L_2:
        /*000c*/ 	.byte	0x04, 0x11
        /*000e*/ 	.short	(.L_4 - .L_3)
	.align		4
.L_3:
        /*0010*/ 	.word	index@(_Z12vecAddKernelPfS_S_m)
        /*0014*/ 	.word	0x00000008


	//----- nvinfo : EIATTR_MIN_STACK_SIZE
	.align		4
.L_4:
        /*0018*/ 	.byte	0x04, 0x12
        /*001a*/ 	.short	(.L_6 - .L_5)
	.align		4
.L_5:
        /*001c*/ 	.word	index@(_Z12vecAddKernelPfS_S_m)
        /*0020*/ 	.word	0x00000008
.L_6:


//--------------------- .nv.compat                --------------------------
	.section	.nv.compat,"",@"SHT_CUDA_COMPAT_INFO"
	.align	4
        /*0000*/ 	.byte	0x02, 0x09, 0x00, 0x00, 0x02, 0x02, 0x01, 0x00, 0x02, 0x05, 0x05, 0x00, 0x03, 0x07, 0x01, 0x01
        /*0010*/ 	.byte	0x02, 0x03, 0x00, 0x00, 0x02, 0x06, 0x01, 0x00, 0x04, 0x0b, 0x08, 0x00, 0x09, 0x00, 0x00, 0x00
        /*0020*/ 	.byte	0x00, 0x00, 0x00, 0x00


//--------------------- .nv.info._Z12vecAddKernelPfS_S_m --------------------------
	.section	.nv.info._Z12vecAddKernelPfS_S_m,"",@"SHT_CUDA_INFO"
	.sectionflags	@""
	.align	4


	//----- nvinfo : EIATTR_CUDA_API_VERSION
	.align		4
        /*0000*/ 	.byte	0x04, 0x37
        /*0002*/ 	.short	(.L_8 - .L_7)
.L_7:
        /*0004*/ 	.word	0x00000082


	//----- nvinfo : EIATTR_KPARAM_INFO
	.align		4
.L_8:
        /*0008*/ 	.byte	0x04, 0x17
        /*000a*/ 	.short	(.L_10 - .L_9)
.L_9:
        /*000c*/ 	.word	0x00000000
        /*0010*/ 	.short	0x0003
        /*0012*/ 	.short	0x0018
        /*0014*/ 	.byte	0x00, 0xf0, 0x21, 0x00


	//----- nvinfo : EIATTR_KPARAM_INFO
	.align		4
.L_10:
        /*0018*/ 	.byte	0x04, 0x17
        /*001a*/ 	.short	(.L_12 - .L_11)
.L_11:
        /*001c*/ 	.word	0x00000000
        /*0020*/ 	.short	0x0002
        /*0022*/ 	.short	0x0010
        /*0024*/ 	.byte	0x00, 0xf5, 0x21, 0x00


	//----- nvinfo : EIATTR_KPARAM_INFO
	.align		4
.L_12:
        /*0028*/ 	.byte	0x04, 0x17
        /*002a*/ 	.short	(.L_14 - .L_13)
.L_13:
        /*002c*/ 	.word	0x00000000
        /*0030*/ 	.short	0x0001
        /*0032*/ 	.short	0x0008
        /*0034*/ 	.byte	0x00, 0xf5, 0x21, 0x00


	//----- nvinfo : EIATTR_KPARAM_INFO
	.align		4
.L_14:
        /*0038*/ 	.byte	0x04, 0x17
        /*003a*/ 	.short	(.L_16 - .L_15)
.L_15:
        /*003c*/ 	.word	0x00000000
        /*0040*/ 	.short	0x0000
        /*0042*/ 	.short	0x0000
        /*0044*/ 	.byte	0x00, 0xf5, 0x21, 0x00


	//----- nvinfo : EIATTR_SPARSE_MMA_MASK
	.align		4
.L_16:
        /*0048*/ 	.byte	0x03, 0x50
        /*004a*/ 	.short	0x0000


	//----- nvinfo : EIATTR_MAXREG_COUNT
	.align		4
        /*004c*/ 	.byte	0x03, 0x1b
        /*004e*/ 	.short	0x00ff


	//----- nvinfo : EIATTR_EXTERNS
	.align		4
        /*0050*/ 	.byte	0x04, 0x0f
        /*0052*/ 	.short	(.L_18 - .L_17)


	//   ....[0]....
	.align		4
.L_17:
        /*0054*/ 	.word	index@(vprintf)


	//----- nvinfo : EIATTR_MERCURY_ISA_VERSION
	.align		4
.L_18:
        /*0058*/ 	.byte	0x03, 0x5f
        /*005a*/ 	.short	0x0101


	//----- nvinfo : EIATTR_VRC_CTA_INIT_COUNT
	.align		4
        /*005c*/ 	.byte	0x02, 0x4a
	.zero		1
	.zero		1


	//----- nvinfo : EIATTR_SYSCALL_OFFSETS
	.align		4
        /*0060*/ 	.byte	0x04, 0x46
        /*0062*/ 	.short	(.L_20 - .L_19)


	//   ....[0]....
.L_19:
        /*0064*/ 	.word	0x00000170


	//----- nvinfo : EIATTR_EXIT_INSTR_OFFSETS
	.align		4
.L_20:
        /*0068*/ 	.byte	0x04, 0x1c
        /*006a*/ 	.short	(.L_22 - .L_21)


	//   ....[0]....
.L_21:
        /*006c*/ 	.word	0x000000d0


	//   ....[1]....
        /*0070*/ 	.word	0x00000260


	//----- nvinfo : EIATTR_CRS_STACK_SIZE
	.align		4
.L_22:
        /*0074*/ 	.byte	0x04, 0x1e
        /*0076*/ 	.short	(.L_24 - .L_23)
.L_23:
        /*0078*/ 	.word	0x00000000


	//----- nvinfo : EIATTR_CBANK_PARAM_SIZE
	.align		4
.L_24:
        /*007c*/ 	.byte	0x03, 0x19
        /*007e*/ 	.short	0x0020


	//----- nvinfo : EIATTR_PARAM_CBANK
	.align		4
        /*0080*/ 	.byte	0x04, 0x0a
        /*0082*/ 	.short	(.L_26 - .L_25)
	.align		4
.L_25:
        /*0084*/ 	.word	index@(.nv.constant0._Z12vecAddKernelPfS_S_m)
        /*0088*/ 	.short	0x0380
        /*008a*/ 	.short	0x0020


	//----- nvinfo : EIATTR_SW_WAR
	.align		4
.L_26:
        /*008c*/ 	.byte	0x04, 0x36
        /*008e*/ 	.short	(.L_28 - .L_27)
.L_27:
        /*0090*/ 	.word	0x00000008
.L_28:


//--------------------- .nv.callgraph             --------------------------
	.section	.nv.callgraph,"",@"SHT_CUDA_CALLGRAPH"
	.align	4
	.sectionentsize	8
	.align		4
        /*0000*/ 	.word	0x00000000
	.align		4
        /*0004*/ 	.word	0xffffffff
	.align		4
        /*0008*/ 	.word	index@(_Z12vecAddKernelPfS_S_m)
	.align		4
        /*000c*/ 	.word	index@(vprintf)
	.align		4
        /*0010*/ 	.word	0x00000000
	.align		4
        /*0014*/ 	.word	0xfffffffe
	.align		4
        /*0018*/ 	.word	0x00000000
	.align		4
        /*001c*/ 	.word	0xfffffffd
	.align		4
        /*0020*/ 	.word	0x00000000
	.align		4
        /*0024*/ 	.word	0xfffffffc


//--------------------- .nv.constant4             --------------------------
	.section	.nv.constant4,"a",@progbits
	.align	8
	.align		8
.nv.constant4:
        /*0000*/ 	.dword	vprintf
	.align		8
        /*0008*/ 	.dword	$str


//--------------------- .text._Z12vecAddKernelPfS_S_m --------------------------
	.section	.text._Z12vecAddKernelPfS_S_m,"ax",@progbits
	.align	128
        .global         _Z12vecAddKernelPfS_S_m
        .type           _Z12vecAddKernelPfS_S_m,@function
        .size           _Z12vecAddKernelPfS_S_m,(.L_x_2 - _Z12vecAddKernelPfS_S_m)
        .other          _Z12vecAddKernelPfS_S_m,@"STO_CUDA_ENTRY STV_DEFAULT"
_Z12vecAddKernelPfS_S_m:
.text._Z12vecAddKernelPfS_S_m:
[----:B------:R-:W0:Y:S01]  /*0000*/  LDC R1, c[0x0][0x37c] ;  /* 0x0000df00ff017b82 */ /* 0x000e220000000800 */
[----:B------:R-:W1:Y:S01]  /*0010*/  S2R R17, SR_TID.X ;  /* 0x0000000000117919 */ /* 0x000e620000002100 */
[----:B------:R-:W2:Y:S06]  /*0020*/  LDCU UR5, c[0x0][0x2fc] ;  /* 0x00005f80ff0577ac */ /* 0x000eac0008000800 */
[----:B------:R-:W1:Y:S01]  /*0030*/  S2UR UR6, SR_CTAID.X ;  /* 0x00000000000679c3 */ /* 0x000e620000002500 */
[----:B0-----:R-:W-:Y:S01]  /*0040*/  VIADD R1, R1, 0xfffffff8 ;  /* 0xfffffff801017836 */ /* 0x001fe20000000000 */
[----:B------:R-:W0:Y:S01]  /*0050*/  LDCU.64 UR8, c[0x0][0x398] ;  /* 0x00007300ff0877ac */ /* 0x000e220008000a00 */
[----:B------:R-:W3:Y:S05]  /*0060*/  LDCU UR4, c[0x0][0x2f8] ;  /* 0x00005f00ff0477ac */ /* 0x000eea0008000800 */
[----:B------:R-:W1:Y:S01]  /*0070*/  LDC R16, c[0x0][0x360] ;  /* 0x0000d800ff107b82 */ /* 0x000e620000000800 */
[----:B---3--:R-:W-:-:S05]  /*0080*/  IADD3 R6, P1, PT, R1, UR4, RZ ;  /* 0x0000000401067c10 */ /* 0x008fca000ff3e0ff */
[----:B--2---:R-:W-:Y:S02]  /*0090*/  IMAD.X R7, RZ, RZ, UR5, P1 ;  /* 0x00000005ff077e24 */ /* 0x004fe400088e06ff */
[----:B-1----:R-:W-:-:S05]  /*00a0*/  IMAD R16, R16, UR6, R17 ;  /* 0x0000000610107c24 */ /* 0x002fca000f8e0211 */
[----:B0-----:R-:W-:-:S04]  /*00b0*/  ISETP.GE.U32.AND P0, PT, R16, UR8, PT ;  /* 0x0000000810007c0c */ /* 0x001fc8000bf06070 */
[----:B------:R-:W-:-:S13]  /*00c0*/  ISETP.GE.U32.AND.EX P0, PT, RZ, UR9, PT, P0 ;  /* 0x00000009ff007c0c */ /* 0x000fda000bf06100 */
[----:B------:R-:W-:Y:S05]  /*00d0*/  @P0 EXIT ;  /* 0x000000000000094d */ /* 0x000fea0003800000 */
[----:B------:R-:W-:Y:S01]  /*00e0*/  IMAD.MOV.U32 R17, RZ, RZ, RZ ;  /* 0x000000ffff117224 */ /* 0x000fe200078e00ff */
[----:B------:R-:W-:Y:S01]  /*00f0*/  MOV R0, 0x0 ;  /* 0x0000000000007802 */ /* 0x000fe20000000f00 */
[----:B------:R-:W0:Y:S03]  /*0100*/  LDCU.64 UR4, c[0x4][0x8] ;  /* 0x01000100ff0477ac */ /* 0x000e260008000a00 */
[----:B------:R1:W-:Y:S01]  /*0110*/  STL.64 [R1], R16 ;  /* 0x0000001001007387 */ /* 0x0003e20000100a00 */
[----:B------:R1:W2:Y:S01]  /*0120*/  LDC.64 R2, c[0x4][R0] ;  /* 0x0100000000027b82 */ /* 0x0002a20000000a00 */
[----:B------:R-:W3:Y:S01]  /*0130*/  LDCU.64 UR36, c[0x0][0x358] ;  /* 0x00006b00ff2477ac */ /* 0x000ee20008000a00 */
[----:B0-----:R-:W-:Y:S02]  /*0140*/  IMAD.U32 R4, RZ, RZ, UR4 ;  /* 0x00000004ff047e24 */ /* 0x001fe4000f8e00ff */
[----:B-1----:R-:W-:-:S07]  /*0150*/  IMAD.U32 R5, RZ, RZ, UR5 ;  /* 0x00000005ff057e24 */ /* 0x002fce000f8e00ff */
[----:B------:R-:W-:-:S07]  /*0160*/  LEPC R20, `(.L_x_0) ;  /* 0x000000001014794e */ /* 0x000fce0000000000 */
[----:B--23--:R-:W-:Y:S05]  /*0170*/  CALL.ABS.NOINC R2 ;  /* 0x0000000002007343 */ /* 0x00cfea0003c00000 */
.L_x_0:
[----:B------:R-:W0:Y:S01]  /*0180*/  LDCU.128 UR4, c[0x0][0x380] ;  /* 0x00007000ff0477ac */ /* 0x000e220008000c00 */
[----:B------:R-:W-:Y:S01]  /*0190*/  IMAD.SHL.U32 R6, R16, 0x4, RZ ;  /* 0x0000000410067824 */ /* 0x000fe200078e00ff */
[----:B------:R-:W-:-:S04]  /*01a0*/  SHF.R.U32.HI R16, RZ, 0x1e, R16 ;  /* 0x0000001eff107819 */ /* 0x000fc80000011610 */
[C---:B0-----:R-:W-:Y:S02]  /*01b0*/  IADD3 R4, P1, PT, R6.reuse, UR6, RZ ;  /* 0x0000000606047c10 */ /* 0x041fe4000ff3e0ff */
[----:B------:R-:W-:Y:S02]  /*01c0*/  IADD3 R2, P0, PT, R6, UR4, RZ ;  /* 0x0000000406027c10 */ /* 0x000fe4000ff1e0ff */
[C---:B------:R-:W-:Y:S02]  /*01d0*/  IADD3.X R5, PT, PT, R16.reuse, UR7, RZ, P1, !PT ;  /* 0x0000000710057c10 */ /* 0x040fe40008ffe4ff */
[----:B------:R-:W-:Y:S01]  /*01e0*/  IADD3.X R3, PT, PT, R16, UR5, RZ, P0, !PT ;  /* 0x0000000510037c10 */ /* 0x000fe200087fe4ff */
[----:B------:R-:W0:Y:S03]  /*01f0*/  LDCU.64 UR4, c[0x0][0x390] ;  /* 0x00007200ff0477ac */ /* 0x000e260008000a00 */
[----:B------:R-:W2:Y:S04]  /*0200*/  LDG.E R5, desc[UR36][R4.64] ;  /* 0x0000002404057981 */ /* 0x000ea8000c1e1900 */
[----:B------:R-:W2:Y:S01]  /*0210*/  LDG.E R2, desc[UR36][R2.64] ;  /* 0x0000002402027981 */ /* 0x000ea2000c1e1900 */
[----:B0-----:R-:W-:-:S04]  /*0220*/  IADD3 R6, P0, PT, R6, UR4, RZ ;  /* 0x0000000406067c10 */ /* 0x001fc8000ff1e0ff */
[----:B------:R-:W-:Y:S01]  /*0230*/  IADD3.X R7, PT, PT, R16, UR5, RZ, P0, !PT ;  /* 0x0000000510077c10 */ /* 0x000fe200087fe4ff */
[----:B--2---:R-:W-:-:S05]  /*0240*/  FADD R9, R2, R5 ;  /* 0x0000000502097221 */ /* 0x004fca0000000000 */
[----:B------:R-:W-:Y:S01]  /*0250*/  STG.E desc[UR36][R6.64], R9 ;  /* 0x0000000906007986 */ /* 0x000fe2000c101924 */
[----:B------:R-:W-:Y:S05]  /*0260*/  EXIT ;  /* 0x000000000000794d */ /* 0x000fea0003800000 */
.L_x_1:
[----:B------:R-:W-:-:S00]  /*0270*/  BRA `(.L_x_1) ;  /* 0xfffffffc00fc7947 */ /* 0x000fc0000383ffff */
[----:B------:R-:W-:-:S00]  /*0280*/  NOP ;  /* 0x0000000000007918 */ /* 0x000fc00000000000 */
[----:B------:R-:W-:-:S00]  /*0290*/  NOP ;  /* 0x0000000000007918 */ /* 0x000fc00000000000 */
[----:B------:R-:W-:-:S00]  /*02a0*/  NOP ;  /* 0x0000000000007918 */ /* 0x000fc00000000000 */
[----:B------:R-:W-:-:S00]  /*02b0*/  NOP ;  /* 0x0000000000007918 */ /* 0x000fc00000000000 */
[----:B------:R-:W-:-:S00]  /*02c0*/  NOP ;  /* 0x0000000000007918 */ /* 0x000fc00000000000 */
[----:B------:R-:W-:-:S00]  /*02d0*/  NOP ;  /* 0x0000000000007918 */ /* 0x000fc00000000000 */
[----:B------:R-:W-:-:S00]  /*02e0*/  NOP ;  /* 0x0000000000007918 */ /* 0x000fc00000000000 */
[----:B------:R-:W-:-:S00]  /*02f0*/  NOP ;  /* 0x0000000000007918 */ /* 0x000fc00000000000 */
.L_x_2:


//--------------------- .nv.global.init           --------------------------
	.section	.nv.global.init,"aw",@progbits
.nv.global.init:
	.type		$str,@object
	.size		$str,(.L_0 - $str)
$str:
        /*0000*/ 	.byte	0x69, 0x20, 0x25, 0x6c, 0x75, 0x0a, 0x00
.L_0:


//--------------------- .nv.shared.reserved.0     --------------------------
	.section	.nv.shared.reserved.0,"aw",@nobits
	.weak		__nv_reservedSMEM_offset_0_alias
	.size		__nv_reservedSMEM_offset_0_alias, 0, 64
	.other		__nv_reservedSMEM_offset_0_alias,@"STO_CUDA_RESERVED_SHARED STV_DEFAULT"
__nv_reservedSMEM_offset_0_alias:
	.zero		0
	.zero		64


//--------------------- .nv.constant0._Z12vecAddKernelPfS_S_m --------------------------
	.section	.nv.constant0._Z12vecAddKernelPfS_S_m,"a",@progbits
	.sectionflags	@""
	.align	4
.nv.constant0._Z12vecAddKernelPfS_S_m:
	.zero		928


//--------------------- SYMBOLS --------------------------

	.type		.nv.reservedSmem.offset0,@object
	.size		.nv.reservedSmem.offset0,0x4
	.type		vprintf,@function
